//
// Generated by NVIDIA NVVM Compiler
//
// Compiler Build ID: CL-36424714
// Cuda compilation tools, release 13.0, V13.0.88
// Based on NVVM 20.0.0
//

.version 9.0
.target sm_100
.address_size 64

	// .globl	_Z18sgemm_1d_blocktileiiiPKfS0_Pf

.visible .entry _Z18sgemm_1d_blocktileiiiPKfS0_Pf(
	.param .u32 _Z18sgemm_1d_blocktileiiiPKfS0_Pf_param_0,
	.param .u32 _Z18sgemm_1d_blocktileiiiPKfS0_Pf_param_1,
	.param .u32 _Z18sgemm_1d_blocktileiiiPKfS0_Pf_param_2,
	.param .u64 .ptr .align 1 _Z18sgemm_1d_blocktileiiiPKfS0_Pf_param_3,
	.param .u64 .ptr .align 1 _Z18sgemm_1d_blocktileiiiPKfS0_Pf_param_4,
	.param .u64 .ptr .align 1 _Z18sgemm_1d_blocktileiiiPKfS0_Pf_param_5
)
{


	ret;

}


// ===== COMPILED SASS (sm_100) =====

	.target	sm_100

	.elftype	@"ET_EXEC"


//--------------------- .note.nv.tkinfo           --------------------------
	.section	.note.nv.tkinfo,"",@"SHT_NOTE"
	.sectionflags	@"SHF_NOTE_NV_TKINFO"
	.tkinfo
        /*0018*/ 	.word	0x00000002
        /*0030*/ 	.string	""
        /*0030*/ 	.string	"ptxas"
        /*0030*/ 	.string	"Cuda compilation tools, release 13.0, V13.0.88"
        /*0030*/ 	.string	"Build cuda_13.0.r13.0/compiler.36424714_0"
        /*0030*/ 	.string	"-arch sm_100 -m 64 "



//--------------------- .note.nv.cuinfo           --------------------------
	.section	.note.nv.cuinfo,"",@"SHT_NOTE"
	.sectionflags	@"SHF_NOTE_NV_CUINFO"
        /*0018*/ 	.short	0x0002
        /*001a*/ 	.short	0x0064
        /*001c*/ 	.short	0x0082
	.zero		2


//--------------------- .nv.info                  --------------------------
	.section	.nv.info,"",@"SHT_CUDA_INFO"
	.align	4


	//----- nvinfo : EIATTR_REGCOUNT
	.align		4
        /*0000*/ 	.byte	0x04, 0x2f
        /*0002*/ 	.short	(.L_1 - .L_0)
	.align		4
.L_0:
        /*0004*/ 	.word	index@(_Z18sgemm_1d_blocktileiiiPKfS0_Pf)
        /*0008*/ 	.word	0x00000004


	//----- nvinfo : EIATTR_FRAME_SIZE
	.align		4
.L_1:
        /*000c*/ 	.byte	0x04, 0x11
        /*000e*/ 	.short	(.L_3 - .L_2)
	.align		4
.L_2:
        /*0010*/ 	.word	index@(_Z18sgemm_1d_blocktileiiiPKfS0_Pf)
        /*0014*/ 	.word	0x00000000


	//----- nvinfo : EIATTR_MIN_STACK_SIZE
	.align		4
.L_3:
        /*0018*/ 	.byte	0x04, 0x12
        /*001a*/ 	.short	(.L_5 - .L_4)
	.align		4
.L_4:
        /*001c*/ 	.word	index@(_Z18sgemm_1d_blocktileiiiPKfS0_Pf)
        /*0020*/ 	.word	0x00000000
.L_5:


//--------------------- .nv.compat                --------------------------
	.section	.nv.compat,"",@"SHT_CUDA_COMPAT_INFO"
	.align	4
        /*0000*/ 	.byte	0x02, 0x09, 0x00, 0x00, 0x02, 0x02, 0x01, 0x00, 0x02, 0x05, 0x05, 0x00, 0x03, 0x07, 0x01, 0x01
        /*0010*/ 	.byte	0x02, 0x03, 0x00, 0x00, 0x02, 0x06, 0x01, 0x00, 0x04, 0x0b, 0x08, 0x00, 0x09, 0x00, 0x00, 0x00
        /*0020*/ 	.byte	0x00, 0x00, 0x00, 0x00


//--------------------- .nv.info._Z18sgemm_1d_blocktileiiiPKfS0_Pf --------------------------
	.section	.nv.info._Z18sgemm_1d_blocktileiiiPKfS0_Pf,"",@"SHT_CUDA_INFO"
	.sectionflags	@""
	.align	4


	//----- nvinfo : EIATTR_CUDA_API_VERSION
	.align		4
        /*0000*/ 	.byte	0x04, 0x37
        /*0002*/ 	.short	(.L_7 - .L_6)
.L_6:
        /*0004*/ 	.word	0x00000082


	//----- nvinfo : EIATTR_KPARAM_INFO
	.align		4
.L_7:
        /*0008*/ 	.byte	0x04, 0x17
        /*000a*/ 	.short	(.L_9 - .L_8)
.L_8:
        /*000c*/ 	.word	0x00000000
        /*0010*/ 	.short	0x0005
        /*0012*/ 	.short	0x0020
        /*0014*/ 	.byte	0x00, 0xf5, 0x21, 0x00


	//----- nvinfo : EIATTR_KPARAM_INFO
	.align		4
.L_9:
        /*0018*/ 	.byte	0x04, 0x17
        /*001a*/ 	.short	(.L_11 - .L_10)
.L_10:
        /*001c*/ 	.word	0x00000000
        /*0020*/ 	.short	0x0004
        /*0022*/ 	.short	0x0018
        /*0024*/ 	.byte	0x00, 0xf5, 0x21, 0x00


	//----- nvinfo : EIATTR_KPARAM_INFO
	.align		4
.L_11:
        /*0028*/ 	.byte	0x04, 0x17
        /*002a*/ 	.short	(.L_13 - .L_12)
.L_12:
        /*002c*/ 	.word	0x00000000
        /*0030*/ 	.short	0x0003
        /*0032*/ 	.short	0x0010
        /*0034*/ 	.byte	0x00, 0xf5, 0x21, 0x00


	//----- nvinfo : EIATTR_KPARAM_INFO
	.align		4
.L_13:
        /*0038*/ 	.byte	0x04, 0x17
        /*003a*/ 	.short	(.L_15 - .L_14)
.L_14:
        /*003c*/ 	.word	0x00000000
        /*0040*/ 	.short	0x0002
        /*0042*/ 	.short	0x0008
        /*0044*/ 	.byte	0x00, 0xf0, 0x11, 0x00


	//----- nvinfo : EIATTR_KPARAM_INFO
	.align		4
.L_15:
        /*0048*/ 	.byte	0x04, 0x17
        /*004a*/ 	.short	(.L_17 - .L_16)
.L_16:
        /*004c*/ 	.word	0x00000000
        /*0050*/ 	.short	0x0001
        /*0052*/ 	.short	0x0004
        /*0054*/ 	.byte	0x00, 0xf0, 0x11, 0x00


	//----- nvinfo : EIATTR_KPARAM_INFO
	.align		4
.L_17:
        /*0058*/ 	.byte	0x04, 0x17
        /*005a*/ 	.short	(.L_19 - .L_18)
.L_18:
        /*005c*/ 	.word	0x00000000
        /*0060*/ 	.short	0x0000
        /*0062*/ 	.short	0x0000
        /*0064*/ 	.byte	0x00, 0xf0, 0x11, 0x00


	//----- nvinfo : EIATTR_SPARSE_MMA_MASK
	.align		4
.L_19:
        /*0068*/ 	.byte	0x03, 0x50
        /*006a*/ 	.short	0x0000


	//----- nvinfo : EIATTR_MAXREG_COUNT
	.align		4
        /*006c*/ 	.byte	0x03, 0x1b
        /*006e*/ 	.short	0x00ff


	//----- nvinfo : EIATTR_MERCURY_ISA_VERSION
	.align		4
        /*0070*/ 	.byte	0x03, 0x5f
        /*0072*/ 	.short	0x0101


	//----- nvinfo : EIATTR_VRC_CTA_INIT_COUNT
	.align		4
        /*0074*/ 	.byte	0x02, 0x4a
	.zero		1
	.zero		1


	//----- nvinfo : EIATTR_EXIT_INSTR_OFFSETS
	.align		4
        /*0078*/ 	.byte	0x04, 0x1c
        /*007a*/ 	.short	(.L_21 - .L_20)


	//   ....[0]....
.L_20:
        /*007c*/ 	.word	0x00000010


	//----- nvinfo : EIATTR_CBANK_PARAM_SIZE
	.align		4
.L_21:
        /*0080*/ 	.byte	0x03, 0x19
        /*0082*/ 	.short	0x0028


	//----- nvinfo : EIATTR_PARAM_CBANK
	.align		4
        /*0084*/ 	.byte	0x04, 0x0a
        /*0086*/ 	.short	(.L_23 - .L_22)
	.align		4
.L_22:
        /*0088*/ 	.word	index@(.nv.constant0._Z18sgemm_1d_blocktileiiiPKfS0_Pf)
        /*008c*/ 	.short	0x0380
        /*008e*/ 	.short	0x0028


	//----- nvinfo : EIATTR_SW_WAR
	.align		4
.L_23:
        /*0090*/ 	.byte	0x04, 0x36
        /*0092*/ 	.short	(.L_25 - .L_24)
.L_24:
        /*0094*/ 	.word	0x00000008
.L_25:


//--------------------- .nv.callgraph             --------------------------
	.section	.nv.callgraph,"",@"SHT_CUDA_CALLGRAPH"
	.align	4
	.sectionentsize	8
	.align		4
        /*0000*/ 	.word	0x00000000
	.align		4
        /*0004*/ 	.word	0xffffffff
	.align		4
        /*0008*/ 	.word	0x00000000
	.align		4
        /*000c*/ 	.word	0xfffffffe
	.align		4
        /*0010*/ 	.word	0x00000000
	.align		4
        /*0014*/ 	.word	0xfffffffd
	.align		4
        /*0018*/ 	.word	0x00000000
	.align		4
        /*001c*/ 	.word	0xfffffffc


//--------------------- .text._Z18sgemm_1d_blocktileiiiPKfS0_Pf --------------------------
	.section	.text._Z18sgemm_1d_blocktileiiiPKfS0_Pf,"ax",@progbits
	.align	128
        .global         _Z18sgemm_1d_blocktileiiiPKfS0_Pf
        .type           _Z18sgemm_1d_blocktileiiiPKfS0_Pf,@function
        .size           _Z18sgemm_1d_blocktileiiiPKfS0_Pf,(.L_x_1 - _Z18sgemm_1d_blocktileiiiPKfS0_Pf)
        .other          _Z18sgemm_1d_blocktileiiiPKfS0_Pf,@"STO_CUDA_ENTRY STV_DEFAULT"
_Z18sgemm_1d_blocktileiiiPKfS0_Pf:
.text._Z18sgemm_1d_blocktileiiiPKfS0_Pf:
[----:B------:R-:W-:Y:S01]  /*0000*/  LDC R1, c[0x0][0x37c] ;  /* 0x0000df00ff017b82 */ /* 0x000fe20000000800 */
[----:B------:R-:W-:Y:S05]  /*0010*/  EXIT ;  /* 0x000000000000794d */ /* 0x000fea0003800000 */
.L_x_0:
[----:B------:R-:W-:-:S00]  /*0020*/  BRA `(.L_x_0) ;  /* 0xfffffffc00fc7947 */ /* 0x000fc0000383ffff */
[----:B------:R-:W-:-:S00]  /*0030*/  NOP ;  /* 0x0000000000007918 */ /* 0x000fc00000000000 */
        /* <DEDUP_REMOVED lines=12> */
.L_x_1:


//--------------------- .nv.shared.reserved.0     --------------------------
	.section	.nv.shared.reserved.0,"aw",@nobits
	.weak		__nv_reservedSMEM_offset_0_alias
	.size		__nv_reservedSMEM_offset_0_alias, 0, 64
	.other		__nv_reservedSMEM_offset_0_alias,@"STO_CUDA_RESERVED_SHARED STV_DEFAULT"
__nv_reservedSMEM_offset_0_alias:
	.zero		0
	.zero		64


//--------------------- .nv.constant0._Z18sgemm_1d_blocktileiiiPKfS0_Pf --------------------------
	.section	.nv.constant0._Z18sgemm_1d_blocktileiiiPKfS0_Pf,"a",@progbits
	.sectionflags	@""
	.align	4
.nv.constant0._Z18sgemm_1d_blocktileiiiPKfS0_Pf:
	.zero		936


//--------------------- SYMBOLS --------------------------

	.type		.nv.reservedSmem.offset0,@object
	.size		.nv.reservedSmem.offset0,0x4
